//
// Generated by NVIDIA NVVM Compiler
//
// Compiler Build ID: CL-36424714
// Cuda compilation tools, release 13.0, V13.0.88
// Based on NVVM 20.0.0
//

.version 9.0
.target sm_100
.address_size 64

	// .globl	_Z20matmulNoTilingKernelPKfS0_Pfiii

.visible .entry _Z20matmulNoTilingKernelPKfS0_Pfiii(
	.param .u64 .ptr .align 1 _Z20matmulNoTilingKernelPKfS0_Pfiii_param_0,
	.param .u64 .ptr .align 1 _Z20matmulNoTilingKernelPKfS0_Pfiii_param_1,
	.param .u64 .ptr .align 1 _Z20matmulNoTilingKernelPKfS0_Pfiii_param_2,
	.param .u32 _Z20matmulNoTilingKernelPKfS0_Pfiii_param_3,
	.param .u32 _Z20matmulNoTilingKernelPKfS0_Pfiii_param_4,
	.param .u32 _Z20matmulNoTilingKernelPKfS0_Pfiii_param_5
)
{
	.reg .pred 	%p<13>;
	.reg .b32 	%r<41>;
	.reg .b32 	%f<68>;
	.reg .b64 	%rd<53>;

	ld.param.u64 	%rd7, [_Z20matmulNoTilingKernelPKfS0_Pfiii_param_0];
	ld.param.u64 	%rd8, [_Z20matmulNoTilingKernelPKfS0_Pfiii_param_1];
	ld.param.u64 	%rd6, [_Z20matmulNoTilingKernelPKfS0_Pfiii_param_2];
	ld.param.u32 	%r20, [_Z20matmulNoTilingKernelPKfS0_Pfiii_param_3];
	ld.param.u32 	%r18, [_Z20matmulNoTilingKernelPKfS0_Pfiii_param_4];
	ld.param.u32 	%r19, [_Z20matmulNoTilingKernelPKfS0_Pfiii_param_5];
	cvta.to.global.u64 	%rd1, %rd8;
	cvta.to.global.u64 	%rd2, %rd7;
	mov.u32 	%r21, %ctaid.y;
	mov.u32 	%r22, %ntid.y;
	mov.u32 	%r23, %tid.y;
	mad.lo.s32 	%r1, %r21, %r22, %r23;
	mov.u32 	%r24, %ctaid.x;
	mov.u32 	%r25, %ntid.x;
	mov.u32 	%r26, %tid.x;
	mad.lo.s32 	%r2, %r24, %r25, %r26;
	setp.ge.s32 	%p1, %r1, %r20;
	setp.ge.s32 	%p2, %r2, %r19;
	or.pred  	%p3, %p1, %p2;
	@%p3 bra 	$L__BB0_14;
	setp.lt.s32 	%p4, %r18, 1;
	mov.f32 	%f67, 0f00000000;
	@%p4 bra 	$L__BB0_13;
	mul.lo.s32 	%r3, %r18, %r1;
	and.b32  	%r4, %r18, 7;
	setp.lt.u32 	%p5, %r18, 8;
	mov.f32 	%f67, 0f00000000;
	mov.b32 	%r39, 0;
	@%p5 bra 	$L__BB0_5;
	and.b32  	%r39, %r18, 2147483640;
	neg.s32 	%r37, %r39;
	shl.b32 	%r7, %r19, 3;
	mul.wide.u32 	%rd9, %r3, 4;
	add.s64 	%rd10, %rd9, %rd2;
	add.s64 	%rd52, %rd10, 16;
	mov.f32 	%f67, 0f00000000;
	mul.wide.s32 	%rd13, %r19, 4;
	mov.u32 	%r36, %r2;
$L__BB0_4:
	.pragma "nounroll";
	ld.global.f32 	%f17, [%rd52+-16];
	mul.wide.s32 	%rd11, %r36, 4;
	add.s64 	%rd12, %rd1, %rd11;
	ld.global.f32 	%f18, [%rd12];
	fma.rn.f32 	%f19, %f17, %f18, %f67;
	ld.global.f32 	%f20, [%rd52+-12];
	add.s64 	%rd14, %rd12, %rd13;
	ld.global.f32 	%f21, [%rd14];
	fma.rn.f32 	%f22, %f20, %f21, %f19;
	ld.global.f32 	%f23, [%rd52+-8];
	add.s64 	%rd15, %rd14, %rd13;
	ld.global.f32 	%f24, [%rd15];
	fma.rn.f32 	%f25, %f23, %f24, %f22;
	ld.global.f32 	%f26, [%rd52+-4];
	add.s64 	%rd16, %rd15, %rd13;
	ld.global.f32 	%f27, [%rd16];
	fma.rn.f32 	%f28, %f26, %f27, %f25;
	ld.global.f32 	%f29, [%rd52];
	add.s64 	%rd17, %rd16, %rd13;
	ld.global.f32 	%f30, [%rd17];
	fma.rn.f32 	%f31, %f29, %f30, %f28;
	ld.global.f32 	%f32, [%rd52+4];
	add.s64 	%rd18, %rd17, %rd13;
	ld.global.f32 	%f33, [%rd18];
	fma.rn.f32 	%f34, %f32, %f33, %f31;
	ld.global.f32 	%f35, [%rd52+8];
	add.s64 	%rd19, %rd18, %rd13;
	ld.global.f32 	%f36, [%rd19];
	fma.rn.f32 	%f37, %f35, %f36, %f34;
	ld.global.f32 	%f38, [%rd52+12];
	add.s64 	%rd20, %rd19, %rd13;
	ld.global.f32 	%f39, [%rd20];
	fma.rn.f32 	%f67, %f38, %f39, %f37;
	add.s32 	%r37, %r37, 8;
	add.s32 	%r36, %r36, %r7;
	add.s64 	%rd52, %rd52, 32;
	setp.ne.s32 	%p6, %r37, 0;
	@%p6 bra 	$L__BB0_4;
$L__BB0_5:
	setp.eq.s32 	%p7, %r4, 0;
	@%p7 bra 	$L__BB0_13;
	and.b32  	%r13, %r18, 3;
	setp.lt.u32 	%p8, %r4, 4;
	@%p8 bra 	$L__BB0_8;
	add.s32 	%r28, %r39, %r3;
	mul.wide.u32 	%rd21, %r28, 4;
	add.s64 	%rd22, %rd2, %rd21;
	ld.global.f32 	%f41, [%rd22];
	mad.lo.s32 	%r29, %r39, %r19, %r2;
	mul.wide.s32 	%rd23, %r29, 4;
	add.s64 	%rd24, %rd1, %rd23;
	ld.global.f32 	%f42, [%rd24];
	fma.rn.f32 	%f43, %f41, %f42, %f67;
	cvt.u64.u32 	%rd25, %r3;
	cvt.u64.u32 	%rd26, %r39;
	add.s64 	%rd27, %rd26, %rd25;
	shl.b64 	%rd28, %rd27, 2;
	add.s64 	%rd29, %rd2, %rd28;
	ld.global.f32 	%f44, [%rd29+4];
	mul.wide.s32 	%rd30, %r19, 4;
	add.s64 	%rd31, %rd24, %rd30;
	ld.global.f32 	%f45, [%rd31];
	fma.rn.f32 	%f46, %f44, %f45, %f43;
	ld.global.f32 	%f47, [%rd29+8];
	add.s64 	%rd32, %rd31, %rd30;
	ld.global.f32 	%f48, [%rd32];
	fma.rn.f32 	%f49, %f47, %f48, %f46;
	ld.global.f32 	%f50, [%rd29+12];
	add.s64 	%rd33, %rd32, %rd30;
	ld.global.f32 	%f51, [%rd33];
	fma.rn.f32 	%f67, %f50, %f51, %f49;
	add.s32 	%r39, %r39, 4;
$L__BB0_8:
	setp.eq.s32 	%p9, %r13, 0;
	@%p9 bra 	$L__BB0_13;
	setp.eq.s32 	%p10, %r13, 1;
	@%p10 bra 	$L__BB0_11;
	add.s32 	%r30, %r39, %r3;
	mul.wide.u32 	%rd34, %r30, 4;
	add.s64 	%rd35, %rd2, %rd34;
	ld.global.f32 	%f53, [%rd35];
	mad.lo.s32 	%r31, %r39, %r19, %r2;
	mul.wide.s32 	%rd36, %r31, 4;
	add.s64 	%rd37, %rd1, %rd36;
	ld.global.f32 	%f54, [%rd37];
	fma.rn.f32 	%f55, %f53, %f54, %f67;
	cvt.u64.u32 	%rd38, %r3;
	cvt.u64.u32 	%rd39, %r39;
	add.s64 	%rd40, %rd39, %rd38;
	shl.b64 	%rd41, %rd40, 2;
	add.s64 	%rd42, %rd2, %rd41;
	ld.global.f32 	%f56, [%rd42+4];
	mul.wide.s32 	%rd43, %r19, 4;
	add.s64 	%rd44, %rd37, %rd43;
	ld.global.f32 	%f57, [%rd44];
	fma.rn.f32 	%f67, %f56, %f57, %f55;
	add.s32 	%r39, %r39, 2;
$L__BB0_11:
	and.b32  	%r32, %r18, 1;
	setp.eq.b32 	%p11, %r32, 1;
	not.pred 	%p12, %p11;
	@%p12 bra 	$L__BB0_13;
	add.s32 	%r33, %r39, %r3;
	mul.wide.u32 	%rd45, %r33, 4;
	add.s64 	%rd46, %rd2, %rd45;
	ld.global.f32 	%f58, [%rd46];
	mad.lo.s32 	%r34, %r39, %r19, %r2;
	mul.wide.s32 	%rd47, %r34, 4;
	add.s64 	%rd48, %rd1, %rd47;
	ld.global.f32 	%f59, [%rd48];
	fma.rn.f32 	%f67, %f58, %f59, %f67;
$L__BB0_13:
	mad.lo.s32 	%r35, %r19, %r1, %r2;
	cvta.to.global.u64 	%rd49, %rd6;
	mul.wide.s32 	%rd50, %r35, 4;
	add.s64 	%rd51, %rd49, %rd50;
	st.global.f32 	[%rd51], %f67;
$L__BB0_14:
	ret;

}


// ===== COMPILED SASS (sm_100) =====

	.target	sm_100

	.elftype	@"ET_EXEC"


//--------------------- .note.nv.tkinfo           --------------------------
	.section	.note.nv.tkinfo,"",@"SHT_NOTE"
	.sectionflags	@"SHF_NOTE_NV_TKINFO"
	.tkinfo
        /*0018*/ 	.word	0x00000002
        /*0030*/ 	.string	""
        /*0030*/ 	.string	"ptxas"
        /*0030*/ 	.string	"Cuda compilation tools, release 13.0, V13.0.88"
        /*0030*/ 	.string	"Build cuda_13.0.r13.0/compiler.36424714_0"
        /*0030*/ 	.string	"-arch sm_100 -m 64 "



//--------------------- .note.nv.cuinfo           --------------------------
	.section	.note.nv.cuinfo,"",@"SHT_NOTE"
	.sectionflags	@"SHF_NOTE_NV_CUINFO"
        /*0018*/ 	.short	0x0002
        /*001a*/ 	.short	0x0064
        /*001c*/ 	.short	0x0082
	.zero		2


//--------------------- .nv.info                  --------------------------
	.section	.nv.info,"",@"SHT_CUDA_INFO"
	.align	4


	//----- nvinfo : EIATTR_REGCOUNT
	.align		4
        /*0000*/ 	.byte	0x04, 0x2f
        /*0002*/ 	.short	(.L_1 - .L_0)
	.align		4
.L_0:
        /*0004*/ 	.word	index@(_Z20matmulNoTilingKernelPKfS0_Pfiii)
        /*0008*/ 	.word	0x00000020


	//----- nvinfo : EIATTR_FRAME_SIZE
	.align		4
.L_1:
        /*000c*/ 	.byte	0x04, 0x11
        /*000e*/ 	.short	(.L_3 - .L_2)
	.align		4
.L_2:
        /*0010*/ 	.word	index@(_Z20matmulNoTilingKernelPKfS0_Pfiii)
        /*0014*/ 	.word	0x00000000


	//----- nvinfo : EIATTR_MIN_STACK_SIZE
	.align		4
.L_3:
        /*0018*/ 	.byte	0x04, 0x12
        /*001a*/ 	.short	(.L_5 - .L_4)
	.align		4
.L_4:
        /*001c*/ 	.word	index@(_Z20matmulNoTilingKernelPKfS0_Pfiii)
        /*0020*/ 	.word	0x00000000
.L_5:


//--------------------- .nv.compat                --------------------------
	.section	.nv.compat,"",@"SHT_CUDA_COMPAT_INFO"
	.align	4
        /*0000*/ 	.byte	0x02, 0x09, 0x00, 0x00, 0x02, 0x02, 0x01, 0x00, 0x02, 0x05, 0x05, 0x00, 0x03, 0x07, 0x01, 0x01
        /*0010*/ 	.byte	0x02, 0x03, 0x00, 0x00, 0x02, 0x06, 0x01, 0x00, 0x04, 0x0b, 0x08, 0x00, 0x09, 0x00, 0x00, 0x00
        /*0020*/ 	.byte	0x00, 0x00, 0x00, 0x00


//--------------------- .nv.info._Z20matmulNoTilingKernelPKfS0_Pfiii --------------------------
	.section	.nv.info._Z20matmulNoTilingKernelPKfS0_Pfiii,"",@"SHT_CUDA_INFO"
	.sectionflags	@""
	.align	4


	//----- nvinfo : EIATTR_CUDA_API_VERSION
	.align		4
        /*0000*/ 	.byte	0x04, 0x37
        /*0002*/ 	.short	(.L_7 - .L_6)
.L_6:
        /*0004*/ 	.word	0x00000082


	//----- nvinfo : EIATTR_KPARAM_INFO
	.align		4
.L_7:
        /*0008*/ 	.byte	0x04, 0x17
        /*000a*/ 	.short	(.L_9 - .L_8)
.L_8:
        /*000c*/ 	.word	0x00000000
        /*0010*/ 	.short	0x0005
        /*0012*/ 	.short	0x0020
        /*0014*/ 	.byte	0x00, 0xf0, 0x11, 0x00


	//----- nvinfo : EIATTR_KPARAM_INFO
	.align		4
.L_9:
        /*0018*/ 	.byte	0x04, 0x17
        /*001a*/ 	.short	(.L_11 - .L_10)
.L_10:
        /*001c*/ 	.word	0x00000000
        /*0020*/ 	.short	0x0004
        /*0022*/ 	.short	0x001c
        /*0024*/ 	.byte	0x00, 0xf0, 0x11, 0x00


	//----- nvinfo : EIATTR_KPARAM_INFO
	.align		4
.L_11:
        /*0028*/ 	.byte	0x04, 0x17
        /*002a*/ 	.short	(.L_13 - .L_12)
.L_12:
        /*002c*/ 	.word	0x00000000
        /*0030*/ 	.short	0x0003
        /*0032*/ 	.short	0x0018
        /*0034*/ 	.byte	0x00, 0xf0, 0x11, 0x00


	//----- nvinfo : EIATTR_KPARAM_INFO
	.align		4
.L_13:
        /*0038*/ 	.byte	0x04, 0x17
        /*003a*/ 	.short	(.L_15 - .L_14)
.L_14:
        /*003c*/ 	.word	0x00000000
        /*0040*/ 	.short	0x0002
        /*0042*/ 	.short	0x0010
        /*0044*/ 	.byte	0x00, 0xf5, 0x21, 0x00


	//----- nvinfo : EIATTR_KPARAM_INFO
	.align		4
.L_15:
        /*0048*/ 	.byte	0x04, 0x17
        /*004a*/ 	.short	(.L_17 - .L_16)
.L_16:
        /*004c*/ 	.word	0x00000000
        /*0050*/ 	.short	0x0001
        /*0052*/ 	.short	0x0008
        /*0054*/ 	.byte	0x00, 0xf5, 0x21, 0x00


	//----- nvinfo : EIATTR_KPARAM_INFO
	.align		4
.L_17:
        /*0058*/ 	.byte	0x04, 0x17
        /*005a*/ 	.short	(.L_19 - .L_18)
.L_18:
        /*005c*/ 	.word	0x00000000
        /*0060*/ 	.short	0x0000
        /*0062*/ 	.short	0x0000
        /*0064*/ 	.byte	0x00, 0xf5, 0x21, 0x00


	//----- nvinfo : EIATTR_SPARSE_MMA_MASK
	.align		4
.L_19:
        /*0068*/ 	.byte	0x03, 0x50
        /*006a*/ 	.short	0x0000


	//----- nvinfo : EIATTR_MAXREG_COUNT
	.align		4
        /*006c*/ 	.byte	0x03, 0x1b
        /*006e*/ 	.short	0x00ff


	//----- nvinfo : EIATTR_MERCURY_ISA_VERSION
	.align		4
        /*0070*/ 	.byte	0x03, 0x5f
        /*0072*/ 	.short	0x0101


	//----- nvinfo : EIATTR_VRC_CTA_INIT_COUNT
	.align		4
        /*0074*/ 	.byte	0x02, 0x4a
	.zero		1
	.zero		1


	//----- nvinfo : EIATTR_EXIT_INSTR_OFFSETS
	.align		4
        /*0078*/ 	.byte	0x04, 0x1c
        /*007a*/ 	.short	(.L_21 - .L_20)


	//   ....[0]....
.L_20:
        /*007c*/ 	.word	0x000000d0


	//   ....[1]....
        /*0080*/ 	.word	0x000008f0


	//----- nvinfo : EIATTR_CBANK_PARAM_SIZE
	.align		4
.L_21:
        /*0084*/ 	.byte	0x03, 0x19
        /*0086*/ 	.short	0x0024


	//----- nvinfo : EIATTR_PARAM_CBANK
	.align		4
        /*0088*/ 	.byte	0x04, 0x0a
        /*008a*/ 	.short	(.L_23 - .L_22)
	.align		4
.L_22:
        /*008c*/ 	.word	index@(.nv.constant0._Z20matmulNoTilingKernelPKfS0_Pfiii)
        /*0090*/ 	.short	0x0380
        /*0092*/ 	.short	0x0024


	//----- nvinfo : EIATTR_SW_WAR
	.align		4
.L_23:
        /*0094*/ 	.byte	0x04, 0x36
        /*0096*/ 	.short	(.L_25 - .L_24)
.L_24:
        /*0098*/ 	.word	0x00000008
.L_25:


//--------------------- .nv.callgraph             --------------------------
	.section	.nv.callgraph,"",@"SHT_CUDA_CALLGRAPH"
	.align	4
	.sectionentsize	8
	.align		4
        /*0000*/ 	.word	0x00000000
	.align		4
        /*0004*/ 	.word	0xffffffff
	.align		4
        /*0008*/ 	.word	0x00000000
	.align		4
        /*000c*/ 	.word	0xfffffffe
	.align		4
        /*0010*/ 	.word	0x00000000
	.align		4
        /*0014*/ 	.word	0xfffffffd
	.align		4
        /*0018*/ 	.word	0x00000000
	.align		4
        /*001c*/ 	.word	0xfffffffc


//--------------------- .text._Z20matmulNoTilingKernelPKfS0_Pfiii --------------------------
	.section	.text._Z20matmulNoTilingKernelPKfS0_Pfiii,"ax",@progbits
	.align	128
        .global         _Z20matmulNoTilingKernelPKfS0_Pfiii
        .type           _Z20matmulNoTilingKernelPKfS0_Pfiii,@function
        .size           _Z20matmulNoTilingKernelPKfS0_Pfiii,(.L_x_5 - _Z20matmulNoTilingKernelPKfS0_Pfiii)
        .other          _Z20matmulNoTilingKernelPKfS0_Pfiii,@"STO_CUDA_ENTRY STV_DEFAULT"
_Z20matmulNoTilingKernelPKfS0_Pfiii:
.text._Z20matmulNoTilingKernelPKfS0_Pfiii:
[----:B------:R-:W-:Y:S01]  /*0000*/  LDC R1, c[0x0][0x37c] ;  /* 0x0000df00ff017b82 */ /* 0x000fe20000000800 */
[----:B------:R-:W0:Y:S07]  /*0010*/  S2R R5, SR_TID.X ;  /* 0x0000000000057919 */ /* 0x000e2e0000002100 */
[----:B------:R-:W1:Y:S01]  /*0020*/  LDC R16, c[0x0][0x364] ;  /* 0x0000d900ff107b82 */ /* 0x000e620000000800 */
[----:B------:R-:W2:Y:S01]  /*0030*/  LDCU UR6, c[0x0][0x398] ;  /* 0x00007300ff0677ac */ /* 0x000ea20008000800 */
[----:B------:R-:W1:Y:S06]  /*0040*/  S2R R3, SR_TID.Y ;  /* 0x0000000000037919 */ /* 0x000e6c0000002200 */
[----:B------:R-:W0:Y:S08]  /*0050*/  S2UR UR5, SR_CTAID.X ;  /* 0x00000000000579c3 */ /* 0x000e300000002500 */
[----:B------:R-:W0:Y:S08]  /*0060*/  LDC R0, c[0x0][0x360] ;  /* 0x0000d800ff007b82 */ /* 0x000e300000000800 */
[----:B------:R-:W1:Y:S08]  /*0070*/  S2UR UR4, SR_CTAID.Y ;  /* 0x00000000000479c3 */ /* 0x000e700000002600 */
[----:B------:R-:W3:Y:S01]  /*0080*/  LDC R17, c[0x0][0x3a0] ;  /* 0x0000e800ff117b82 */ /* 0x000ee20000000800 */
[----:B0-----:R-:W-:-:S02]  /*0090*/  IMAD R0, R0, UR5, R5 ;  /* 0x0000000500007c24 */ /* 0x001fc4000f8e0205 */
[----:B-1----:R-:W-:-:S03]  /*00a0*/  IMAD R16, R16, UR4, R3 ;  /* 0x0000000410107c24 */ /* 0x002fc6000f8e0203 */
[----:B---3--:R-:W-:-:S04]  /*00b0*/  ISETP.GE.AND P0, PT, R0, R17, PT ;  /* 0x000000110000720c */ /* 0x008fc80003f06270 */
[----:B--2---:R-:W-:-:S13]  /*00c0*/  ISETP.GE.OR P0, PT, R16, UR6, P0 ;  /* 0x0000000610007c0c */ /* 0x004fda0008706670 */
[----:B------:R-:W-:Y:S05]  /*00d0*/  @P0 EXIT ;  /* 0x000000000000094d */ /* 0x000fea0003800000 */
[----:B------:R-:W0:Y:S01]  /*00e0*/  LDC R19, c[0x0][0x39c] ;  /* 0x0000e700ff137b82 */ /* 0x000e220000000800 */
[----:B------:R-:W1:Y:S01]  /*00f0*/  LDCU.64 UR4, c[0x0][0x358] ;  /* 0x00006b00ff0477ac */ /* 0x000e620008000a00 */
[----:B------:R-:W-:Y:S01]  /*0100*/  HFMA2 R24, -RZ, RZ, 0, 0 ;  /* 0x00000000ff187431 */ /* 0x000fe200000001ff */
[----:B0-----:R-:W-:-:S13]  /*0110*/  ISETP.GE.AND P0, PT, R19, 0x1, PT ;  /* 0x000000011300780c */ /* 0x001fda0003f06270 */
[----:B-1----:R-:W-:Y:S05]  /*0120*/  @!P0 BRA `(.L_x_0) ;  /* 0x0000000400e08947 */ /* 0x002fea0003800000 */
[C---:B------:R-:W-:Y:S01]  /*0130*/  ISETP.GE.U32.AND P1, PT, R19.reuse, 0x8, PT ;  /* 0x000000081300780c */ /* 0x040fe20003f26070 */
[----:B------:R-:W-:Y:S01]  /*0140*/  IMAD R20, R16, R19, RZ ;  /* 0x0000001310147224 */ /* 0x000fe200078e02ff */
[----:B------:R-:W-:Y:S02]  /*0150*/  LOP3.LUT R27, R19, 0x7, RZ, 0xc0, !PT ;  /* 0x00000007131b7812 */ /* 0x000fe400078ec0ff */
[----:B------:R-:W-:Y:S02]  /*0160*/  MOV R24, RZ ;  /* 0x000000ff00187202 */ /* 0x000fe40000000f00 */
[----:B------:R-:W-:Y:S02]  /*0170*/  ISETP.NE.AND P0, PT, R27, RZ, PT ;  /* 0x000000ff1b00720c */ /* 0x000fe40003f05270 */
[----:B------:R-:W-:-:S05]  /*0180*/  MOV R21, RZ ;  /* 0x000000ff00157202 */ /* 0x000fca0000000f00 */
[----:B------:R-:W-:Y:S06]  /*0190*/  @!P1 BRA `(.L_x_1) ;  /* 0x0000000000c49947 */ /* 0x000fec0003800000 */
[----:B------:R-:W0:Y:S01]  /*01a0*/  LDC.64 R2, c[0x0][0x380] ;  /* 0x0000e000ff027b82 */ /* 0x000e220000000a00 */
[----:B------:R-:W-:Y:S02]  /*01b0*/  LOP3.LUT R21, R19, 0x7ffffff8, RZ, 0xc0, !PT ;  /* 0x7ffffff813157812 */ /* 0x000fe400078ec0ff */
[----:B------:R-:W-:Y:S02]  /*01c0*/  MOV R24, RZ ;  /* 0x000000ff00187202 */ /* 0x000fe40000000f00 */
[----:B------:R-:W-:Y:S02]  /*01d0*/  MOV R18, R0 ;  /* 0x0000000000127202 */ /* 0x000fe40000000f00 */
[----:B------:R-:W-:Y:S01]  /*01e0*/  IADD3 R22, PT, PT, -R21, RZ, RZ ;  /* 0x000000ff15167210 */ /* 0x000fe20007ffe1ff */
[----:B0-----:R-:W-:-:S03]  /*01f0*/  IMAD.WIDE.U32 R2, R20, 0x4, R2 ;  /* 0x0000000414027825 */ /* 0x001fc600078e0002 */
[----:B------:R-:W-:-:S04]  /*0200*/  IADD3 R4, P1, PT, R2, 0x10, RZ ;  /* 0x0000001002047810 */ /* 0x000fc80007f3e0ff */
[----:B------:R-:W-:-:S09]  /*0210*/  IADD3.X R5, PT, PT, RZ, R3, RZ, P1, !PT ;  /* 0x00000003ff057210 */ /* 0x000fd20000ffe4ff */
.L_x_2:
[----:B------:R-:W0:Y:S01]  /*0220*/  LDC.64 R14, c[0x0][0x388] ;  /* 0x0000e200ff0e7b82 */ /* 0x000e220000000a00 */
[----:B------:R-:W-:Y:S02]  /*0230*/  MOV R2, R4 ;  /* 0x0000000400027202 */ /* 0x000fe40000000f00 */
[----:B------:R-:W-:-:S05]  /*0240*/  MOV R3, R5 ;  /* 0x0000000500037202 */ /* 0x000fca0000000f00 */
[----:B------:R-:W2:Y:S04]  /*0250*/  LDG.E R25, desc[UR4][R2.64+-0x10] ;  /* 0xfffff00402197981 */ /* 0x000ea8000c1e1900 */
[----:B------:R-:W3:Y:S04]  /*0260*/  LDG.E R23, desc[UR4][R2.64+-0xc] ;  /* 0xfffff40402177981 */ /* 0x000ee8000c1e1900 */
[----:B------:R-:W4:Y:S04]  /*0270*/  LDG.E R29, desc[UR4][R2.64+-0x8] ;  /* 0xfffff804021d7981 */ /* 0x000f28000c1e1900 */
[----:B------:R-:W5:Y:S01]  /*0280*/  LDG.E R28, desc[UR4][R2.64+-0x4] ;  /* 0xfffffc04021c7981 */ /* 0x000f62000c1e1900 */
[----:B0-----:R-:W-:-:S05]  /*0290*/  IMAD.WIDE R14, R18, 0x4, R14 ;  /* 0x00000004120e7825 */ /* 0x001fca00078e020e */
[----:B------:R0:W2:Y:S01]  /*02a0*/  LDG.E R26, desc[UR4][R14.64] ;  /* 0x000000040e1a7981 */ /* 0x0000a2000c1e1900 */
[----:B------:R-:W-:-:S04]  /*02b0*/  IMAD.WIDE R12, R17, 0x4, R14 ;  /* 0x00000004110c7825 */ /* 0x000fc800078e020e */
[C---:B------:R-:W-:Y:S02]  /*02c0*/  IMAD.WIDE R4, R17.reuse, 0x4, R12 ;  /* 0x0000000411047825 */ /* 0x040fe400078e020c */
[----:B------:R-:W3:Y:S02]  /*02d0*/  LDG.E R12, desc[UR4][R12.64] ;  /* 0x000000040c0c7981 */ /* 0x000ee4000c1e1900 */
[C---:B------:R-:W-:Y:S02]  /*02e0*/  IMAD.WIDE R8, R17.reuse, 0x4, R4 ;  /* 0x0000000411087825 */ /* 0x040fe400078e0204 */
[----:B------:R-:W4:Y:S02]  /*02f0*/  LDG.E R4, desc[UR4][R4.64] ;  /* 0x0000000404047981 */ /* 0x000f24000c1e1900 */
[C---:B------:R-:W-:Y:S02]  /*0300*/  IMAD.WIDE R6, R17.reuse, 0x4, R8 ;  /* 0x0000000411067825 */ /* 0x040fe400078e0208 */
[----:B------:R-:W5:Y:S02]  /*0310*/  LDG.E R8, desc[UR4][R8.64] ;  /* 0x0000000408087981 */ /* 0x000f64000c1e1900 */
[----:B------:R-:W-:-:S02]  /*0320*/  IMAD.WIDE R10, R17, 0x4, R6 ;  /* 0x00000004110a7825 */ /* 0x000fc400078e0206 */
[----:B------:R-:W5:Y:S04]  /*0330*/  LDG.E R5, desc[UR4][R2.64] ;  /* 0x0000000402057981 */ /* 0x000f68000c1e1900 */
[----:B------:R-:W5:Y:S01]  /*0340*/  LDG.E R6, desc[UR4][R6.64] ;  /* 0x0000000406067981 */ /* 0x000f62000c1e1900 */
[----:B0-----:R-:W-:-:S03]  /*0350*/  IMAD.WIDE R14, R17, 0x4, R10 ;  /* 0x00000004110e7825 */ /* 0x001fc600078e020a */
[----:B------:R-:W5:Y:S04]  /*0360*/  LDG.E R10, desc[UR4][R10.64] ;  /* 0x000000040a0a7981 */ /* 0x000f68000c1e1900 */
[----:B------:R-:W5:Y:S04]  /*0370*/  LDG.E R13, desc[UR4][R14.64] ;  /* 0x000000040e0d7981 */ /* 0x000f68000c1e1900 */
[----:B------:R-:W5:Y:S04]  /*0380*/  LDG.E R7, desc[UR4][R2.64+0x4] ;  /* 0x0000040402077981 */ /* 0x000f68000c1e1900 */
[----:B------:R-:W5:Y:S01]  /*0390*/  LDG.E R9, desc[UR4][R2.64+0xc] ;  /* 0x00000c0402097981 */ /* 0x000f62000c1e1900 */
[----:B--2---:R-:W-:Y:S01]  /*03a0*/  FFMA R26, R25, R26, R24 ;  /* 0x0000001a191a7223 */ /* 0x004fe20000000018 */
[----:B------:R-:W-:-:S02]  /*03b0*/  IMAD.WIDE R24, R17, 0x4, R14 ;  /* 0x0000000411187825 */ /* 0x000fc400078e020e */
[----:B------:R-:W2:Y:S04]  /*03c0*/  LDG.E R14, desc[UR4][R2.64+0x8] ;  /* 0x00000804020e7981 */ /* 0x000ea8000c1e1900 */
[----:B------:R-:W2:Y:S01]  /*03d0*/  LDG.E R24, desc[UR4][R24.64] ;  /* 0x0000000418187981 */ /* 0x000ea2000c1e1900 */
[----:B---3--:R-:W-:Y:S01]  /*03e0*/  FFMA R12, R23, R12, R26 ;  /* 0x0000000c170c7223 */ /* 0x008fe2000000001a */
[----:B------:R-:W-:-:S03]  /*03f0*/  IADD3 R22, PT, PT, R22, 0x8, RZ ;  /* 0x0000000816167810 */ /* 0x000fc60007ffe0ff */
[----:B----4-:R-:W-:Y:S01]  /*0400*/  FFMA R29, R29, R4, R12 ;  /* 0x000000041d1d7223 */ /* 0x010fe2000000000c */
[----:B------:R-:W-:-:S03]  /*0410*/  ISETP.NE.AND P1, PT, R22, RZ, PT ;  /* 0x000000ff1600720c */ /* 0x000fc60003f25270 */
[----:B-----5:R-:W-:Y:S01]  /*0420*/  FFMA R8, R28, R8, R29 ;  /* 0x000000081c087223 */ /* 0x020fe2000000001d */
[----:B------:R-:W-:-:S03]  /*0430*/  IADD3 R4, P2, PT, R2, 0x20, RZ ;  /* 0x0000002002047810 */ /* 0x000fc60007f5e0ff */
[----:B------:R-:W-:Y:S01]  /*0440*/  FFMA R6, R5, R6, R8 ;  /* 0x0000000605067223 */ /* 0x000fe20000000008 */
[----:B------:R-:W-:Y:S02]  /*0450*/  IADD3.X R5, PT, PT, RZ, R3, RZ, P2, !PT ;  /* 0x00000003ff057210 */ /* 0x000fe400017fe4ff */
[----:B------:R-:W-:Y:S01]  /*0460*/  LEA R18, R17, R18, 0x3 ;  /* 0x0000001211127211 */ /* 0x000fe200078e18ff */
[----:B------:R-:W-:-:S04]  /*0470*/  FFMA R7, R7, R10, R6 ;  /* 0x0000000a07077223 */ /* 0x000fc80000000006 */
[----:B--2---:R-:W-:-:S04]  /*0480*/  FFMA R14, R14, R13, R7 ;  /* 0x0000000d0e0e7223 */ /* 0x004fc80000000007 */
[----:B------:R-:W-:Y:S01]  /*0490*/  FFMA R24, R9, R24, R14 ;  /* 0x0000001809187223 */ /* 0x000fe2000000000e */
[----:B------:R-:W-:Y:S06]  /*04a0*/  @P1 BRA `(.L_x_2) ;  /* 0xfffffffc005c1947 */ /* 0x000fec000383ffff */
.L_x_1:
[----:B------:R-:W-:Y:S05]  /*04b0*/  @!P0 BRA `(.L_x_0) ;  /* 0x0000000000fc8947 */ /* 0x000fea0003800000 */
[----:B------:R-:W-:Y:S02]  /*04c0*/  ISETP.GE.U32.AND P1, PT, R27, 0x4, PT ;  /* 0x000000041b00780c */ /* 0x000fe40003f26070 */
[----:B------:R-:W-:-:S04]  /*04d0*/  LOP3.LUT R14, R19, 0x3, RZ, 0xc0, !PT ;  /* 0x00000003130e7812 */ /* 0x000fc800078ec0ff */
[----:B------:R-:W-:-:S07]  /*04e0*/  ISETP.NE.AND P0, PT, R14, RZ, PT ;  /* 0x000000ff0e00720c */ /* 0x000fce0003f05270 */
[----:B------:R-:W-:Y:S06]  /*04f0*/  @!P1 BRA `(.L_x_3) ;  /* 0x00000000006c9947 */ /* 0x000fec0003800000 */
[----:B------:R-:W0:Y:S01]  /*0500*/  LDC.64 R4, c[0x0][0x388] ;  /* 0x0000e200ff047b82 */ /* 0x000e220000000a00 */
[----:B------:R-:W1:Y:S01]  /*0510*/  LDCU.64 UR6, c[0x0][0x380] ;  /* 0x00007000ff0677ac */ /* 0x000e620008000a00 */
[----:B------:R-:W-:Y:S01]  /*0520*/  IMAD R7, R21, R17, R0 ;  /* 0x0000001115077224 */ /* 0x000fe200078e0200 */
[CC--:B------:R-:W-:Y:S02]  /*0530*/  IADD3 R3, PT, PT, R20.reuse, R21.reuse, RZ ;  /* 0x0000001514037210 */ /* 0x0c0fe40007ffe0ff */
[----:B------:R-:W-:-:S03]  /*0540*/  IADD3 R8, P1, PT, R20, R21, RZ ;  /* 0x0000001514087210 */ /* 0x000fc60007f3e0ff */
[----:B------:R-:W2:Y:S01]  /*0550*/  LDC.64 R12, c[0x0][0x380] ;  /* 0x0000e000ff0c7b82 */ /* 0x000ea20000000a00 */
[----:B0-----:R-:W-:-:S04]  /*0560*/  IMAD.WIDE R4, R7, 0x4, R4 ;  /* 0x0000000407047825 */ /* 0x001fc800078e0204 */
[----:B------:R-:W-:Y:S02]  /*0570*/  IMAD.WIDE R6, R17, 0x4, R4 ;  /* 0x0000000411067825 */ /* 0x000fe400078e0204 */
[----:B------:R-:W3:Y:S02]  /*0580*/  LDG.E R4, desc[UR4][R4.64] ;  /* 0x0000000404047981 */ /* 0x000ee4000c1e1900 */
[----:B--2---:R-:W-:Y:S01]  /*0590*/  IMAD.WIDE.U32 R12, R3, 0x4, R12 ;  /* 0x00000004030c7825 */ /* 0x004fe200078e000c */
[----:B------:R-:W-:Y:S02]  /*05a0*/  IADD3.X R3, PT, PT, RZ, RZ, RZ, P1, !PT ;  /* 0x000000ffff037210 */ /* 0x000fe40000ffe4ff */
[----:B-1----:R-:W-:-:S03]  /*05b0*/  LEA R2, P1, R8, UR6, 0x2 ;  /* 0x0000000608027c11 */ /* 0x002fc6000f8210ff */
[----:B------:R-:W3:Y:S01]  /*05c0*/  LDG.E R13, desc[UR4][R12.64] ;  /* 0x000000040c0d7981 */ /* 0x000ee2000c1e1900 */
[----:B------:R-:W-:Y:S01]  /*05d0*/  LEA.HI.X R3, R8, UR7, R3, 0x2, P1 ;  /* 0x0000000708037c11 */ /* 0x000fe200088f1403 */
[C---:B------:R-:W-:Y:S02]  /*05e0*/  IMAD.WIDE R8, R17.reuse, 0x4, R6 ;  /* 0x0000000411087825 */ /* 0x040fe400078e0206 */
[----:B------:R-:W2:Y:S04]  /*05f0*/  LDG.E R6, desc[UR4][R6.64] ;  /* 0x0000000406067981 */ /* 0x000ea8000c1e1900 */
[----:B------:R-:W2:Y:S01]  /*0600*/  LDG.E R15, desc[UR4][R2.64+0x4] ;  /* 0x00000404020f7981 */ /* 0x000ea2000c1e1900 */
[----:B------:R-:W-:-:S03]  /*0610*/  IMAD.WIDE R10, R17, 0x4, R8 ;  /* 0x00000004110a7825 */ /* 0x000fc600078e0208 */
[----:B------:R-:W4:Y:S04]  /*0620*/  LDG.E R22, desc[UR4][R8.64] ;  /* 0x0000000408167981 */ /* 0x000f28000c1e1900 */
[----:B------:R-:W4:Y:S04]  /*0630*/  LDG.E R18, desc[UR4][R2.64+0x8] ;  /* 0x0000080402127981 */ /* 0x000f28000c1e1900 */
[----:B------:R-:W5:Y:S04]  /*0640*/  LDG.E R26, desc[UR4][R2.64+0xc] ;  /* 0x00000c04021a7981 */ /* 0x000f68000c1e1900 */
[----:B------:R-:W5:Y:S01]  /*0650*/  LDG.E R10, desc[UR4][R10.64] ;  /* 0x000000040a0a7981 */ /* 0x000f62000c1e1900 */
[----:B------:R-:W-:Y:S01]  /*0660*/  IADD3 R21, PT, PT, R21, 0x4, RZ ;  /* 0x0000000415157810 */ /* 0x000fe20007ffe0ff */
[----:B---3--:R-:W-:-:S04]  /*0670*/  FFMA R24, R13, R4, R24 ;  /* 0x000000040d187223 */ /* 0x008fc80000000018 */
[----:B--2---:R-:W-:-:S04]  /*0680*/  FFMA R15, R15, R6, R24 ;  /* 0x000000060f0f7223 */ /* 0x004fc80000000018 */
[----:B----4-:R-:W-:-:S04]  /*0690*/  FFMA R15, R18, R22, R15 ;  /* 0x00000016120f7223 */ /* 0x010fc8000000000f */
[----:B-----5:R-:W-:-:S07]  /*06a0*/  FFMA R24, R26, R10, R15 ;  /* 0x0000000a1a187223 */ /* 0x020fce000000000f */
.L_x_3:
[----:B------:R-:W-:Y:S05]  /*06b0*/  @!P0 BRA `(.L_x_0) ;  /* 0x00000000007c8947 */ /* 0x000fea0003800000 */
[----:B------:R-:W-:Y:S01]  /*06c0*/  ISETP.NE.AND P1, PT, R14, 0x1, PT ;  /* 0x000000010e00780c */ /* 0x000fe20003f25270 */
[----:B------:R-:W0:Y:S01]  /*06d0*/  LDC.64 R10, c[0x0][0x380] ;  /* 0x0000e000ff0a7b82 */ /* 0x000e220000000a00 */
[----:B------:R-:W-:-:S04]  /*06e0*/  LOP3.LUT R19, R19, 0x1, RZ, 0xc0, !PT ;  /* 0x0000000113137812 */ /* 0x000fc800078ec0ff */
[----:B------:R-:W-:-:S03]  /*06f0*/  ISETP.NE.U32.AND P0, PT, R19, 0x1, PT ;  /* 0x000000011300780c */ /* 0x000fc60003f05070 */
[----:B------:R-:W1:Y:S04]  /*0700*/  LDC.64 R8, c[0x0][0x388] ;  /* 0x0000e200ff087b82 */ /* 0x000e680000000a00 */
[CC--:B------:R-:W-:Y:S02]  /*0710*/  @P1 IADD3 R13, PT, PT, R20.reuse, R21.reuse, RZ ;  /* 0x00000015140d1210 */ /* 0x0c0fe40007ffe0ff */
[----:B------:R-:W-:Y:S02]  /*0720*/  @P1 IADD3 R12, P2, PT, R20, R21, RZ ;  /* 0x00000015140c1210 */ /* 0x000fe40007f5e0ff */
[----:B------:R-:W2:Y:S02]  /*0730*/  @P1 LDC.64 R2, c[0x0][0x380] ;  /* 0x0000e000ff021b82 */ /* 0x000ea40000000a00 */
[----:B------:R-:W-:-:S06]  /*0740*/  @P1 IADD3.X R14, PT, PT, RZ, RZ, RZ, P2, !PT ;  /* 0x000000ffff0e1210 */ /* 0x000fcc00017fe4ff */
[----:B------:R-:W3:Y:S01]  /*0750*/  LDC.64 R4, c[0x0][0x380] ;  /* 0x0000e000ff047b82 */ /* 0x000ee20000000a00 */
[----:B0-----:R-:W-:-:S04]  /*0760*/  @P1 IMAD.WIDE.U32 R10, R13, 0x4, R10 ;  /* 0x000000040d0a1825 */ /* 0x001fc800078e000a */
[C---:B------:R-:W-:Y:S01]  /*0770*/  @P1 IMAD R13, R21.reuse, R17, R0 ;  /* 0x00000011150d1224 */ /* 0x040fe200078e0200 */
[----:B------:R-:W-:Y:S01]  /*0780*/  @P1 IADD3 R21, PT, PT, R21, 0x2, RZ ;  /* 0x0000000215151810 */ /* 0x000fe20007ffe0ff */
[----:B------:R-:W4:Y:S01]  /*0790*/  @P1 LDG.E R11, desc[UR4][R10.64] ;  /* 0x000000040a0b1981 */ /* 0x000f22000c1e1900 */
[----:B------:R-:W0:Y:S01]  /*07a0*/  LDC.64 R6, c[0x0][0x388] ;  /* 0x0000e200ff067b82 */ /* 0x000e220000000a00 */
[----:B-1----:R-:W-:Y:S01]  /*07b0*/  @P1 IMAD.WIDE R8, R13, 0x4, R8 ;  /* 0x000000040d081825 */ /* 0x002fe200078e0208 */
[----:B------:R-:W-:Y:S02]  /*07c0*/  @!P0 IADD3 R15, PT, PT, R20, R21, RZ ;  /* 0x00000015140f8210 */ /* 0x000fe40007ffe0ff */
[----:B--2---:R-:W-:Y:S01]  /*07d0*/  @P1 LEA R2, P2, R12, R2, 0x2 ;  /* 0x000000020c021211 */ /* 0x004fe200078410ff */
[----:B------:R-:W-:-:S03]  /*07e0*/  @!P0 IMAD R21, R21, R17, R0 ;  /* 0x0000001115158224 */ /* 0x000fc600078e0200 */
[----:B------:R-:W-:Y:S01]  /*07f0*/  @P1 LEA.HI.X R3, R12, R3, R14, 0x2, P2 ;  /* 0x000000030c031211 */ /* 0x000fe200010f140e */
[----:B------:R-:W-:Y:S01]  /*0800*/  @P1 IMAD.WIDE R12, R17, 0x4, R8 ;  /* 0x00000004110c1825 */ /* 0x000fe200078e0208 */
[----:B------:R-:W4:Y:S03]  /*0810*/  @P1 LDG.E R14, desc[UR4][R8.64] ;  /* 0x00000004080e1981 */ /* 0x000f26000c1e1900 */
[----:B---3--:R-:W-:Y:S01]  /*0820*/  @!P0 IMAD.WIDE.U32 R4, R15, 0x4, R4 ;  /* 0x000000040f048825 */ /* 0x008fe200078e0004 */
[----:B------:R-:W2:Y:S04]  /*0830*/  @P1 LDG.E R2, desc[UR4][R2.64+0x4] ;  /* 0x0000040402021981 */ /* 0x000ea8000c1e1900 */
[----:B------:R-:W2:Y:S01]  /*0840*/  @P1 LDG.E R12, desc[UR4][R12.64] ;  /* 0x000000040c0c1981 */ /* 0x000ea2000c1e1900 */
[----:B0-----:R-:W-:-:S03]  /*0850*/  @!P0 IMAD.WIDE R6, R21, 0x4, R6 ;  /* 0x0000000415068825 */ /* 0x001fc600078e0206 */
[----:B------:R-:W3:Y:S04]  /*0860*/  @!P0 LDG.E R5, desc[UR4][R4.64] ;  /* 0x0000000404058981 */ /* 0x000ee8000c1e1900 */
[----:B------:R-:W3:Y:S01]  /*0870*/  @!P0 LDG.E R6, desc[UR4][R6.64] ;  /* 0x0000000406068981 */ /* 0x000ee2000c1e1900 */
[----:B----4-:R-:W-:-:S04]  /*0880*/  @P1 FFMA R11, R11, R14, R24 ;  /* 0x0000000e0b0b1223 */ /* 0x010fc80000000018 */
[----:B--2---:R-:W-:-:S04]  /*0890*/  @P1 FFMA R24, R2, R12, R11 ;  /* 0x0000000c02181223 */ /* 0x004fc8000000000b */
[----:B---3--:R-:W-:-:S07]  /*08a0*/  @!P0 FFMA R24, R5, R6, R24 ;  /* 0x0000000605188223 */ /* 0x008fce0000000018 */
.L_x_0:
[----:B------:R-:W0:Y:S01]  /*08b0*/  LDC.64 R2, c[0x0][0x390] ;  /* 0x0000e400ff027b82 */ /* 0x000e220000000a00 */
[----:B------:R-:W-:-:S04]  /*08c0*/  IMAD R17, R16, R17, R0 ;  /* 0x0000001110117224 */ /* 0x000fc800078e0200 */
[----:B0-----:R-:W-:-:S05]  /*08d0*/  IMAD.WIDE R2, R17, 0x4, R2 ;  /* 0x0000000411027825 */ /* 0x001fca00078e0202 */
[----:B------:R-:W-:Y:S01]  /*08e0*/  STG.E desc[UR4][R2.64], R24 ;  /* 0x0000001802007986 */ /* 0x000fe2000c101904 */
[----:B------:R-:W-:Y:S05]  /*08f0*/  EXIT ;  /* 0x000000000000794d */ /* 0x000fea0003800000 */
.L_x_4:
[----:B------:R-:W-:-:S00]  /*0900*/  BRA `(.L_x_4) ;  /* 0xfffffffc00fc7947 */ /* 0x000fc0000383ffff */
[----:B------:R-:W-:-:S00]  /*0910*/  NOP ;  /* 0x0000000000007918 */ /* 0x000fc00000000000 */
        /* <DEDUP_REMOVED lines=14> */
.L_x_5:


//--------------------- .nv.shared.reserved.0     --------------------------
	.section	.nv.shared.reserved.0,"aw",@nobits
	.weak		__nv_reservedSMEM_offset_0_alias
	.size		__nv_reservedSMEM_offset_0_alias, 0, 64
	.other		__nv_reservedSMEM_offset_0_alias,@"STO_CUDA_RESERVED_SHARED STV_DEFAULT"
__nv_reservedSMEM_offset_0_alias:
	.zero		0
	.zero		64


//--------------------- .nv.constant0._Z20matmulNoTilingKernelPKfS0_Pfiii --------------------------
	.section	.nv.constant0._Z20matmulNoTilingKernelPKfS0_Pfiii,"a",@progbits
	.sectionflags	@""
	.align	4
.nv.constant0._Z20matmulNoTilingKernelPKfS0_Pfiii:
	.zero		932


//--------------------- SYMBOLS --------------------------

	.type		.nv.reservedSmem.offset0,@object
	.size		.nv.reservedSmem.offset0,0x4
